//
// Generated by NVIDIA NVVM Compiler
//
// Compiler Build ID: CL-36424714
// Cuda compilation tools, release 13.0, V13.0.88
// Based on NVVM 20.0.0
//

.version 9.0
.target sm_100
.address_size 64

	// .globl	_Z11blur_kernelPiPfS_ii

.visible .entry _Z11blur_kernelPiPfS_ii(
	.param .u64 .ptr .align 1 _Z11blur_kernelPiPfS_ii_param_0,
	.param .u64 .ptr .align 1 _Z11blur_kernelPiPfS_ii_param_1,
	.param .u64 .ptr .align 1 _Z11blur_kernelPiPfS_ii_param_2,
	.param .u32 _Z11blur_kernelPiPfS_ii_param_3,
	.param .u32 _Z11blur_kernelPiPfS_ii_param_4
)
{
	.reg .pred 	%p<29>;
	.reg .b32 	%r<34>;
	.reg .b32 	%f<57>;
	.reg .b64 	%rd<22>;

	ld.param.u64 	%rd8, [_Z11blur_kernelPiPfS_ii_param_0];
	ld.param.u64 	%rd6, [_Z11blur_kernelPiPfS_ii_param_1];
	ld.param.u64 	%rd7, [_Z11blur_kernelPiPfS_ii_param_2];
	ld.param.u32 	%r7, [_Z11blur_kernelPiPfS_ii_param_3];
	ld.param.u32 	%r9, [_Z11blur_kernelPiPfS_ii_param_4];
	cvta.to.global.u64 	%rd1, %rd8;
	mov.u32 	%r10, %tid.x;
	mov.u32 	%r11, %ntid.x;
	mov.u32 	%r12, %ctaid.x;
	mad.lo.s32 	%r1, %r11, %r12, %r10;
	mov.u32 	%r13, %tid.y;
	mov.u32 	%r14, %ntid.y;
	mov.u32 	%r15, %ctaid.y;
	mad.lo.s32 	%r16, %r14, %r15, %r13;
	setp.ge.s32 	%p1, %r1, %r7;
	setp.ge.s32 	%p2, %r16, %r9;
	or.pred  	%p3, %p1, %p2;
	@%p3 bra 	$L__BB0_20;
	cvta.to.global.u64 	%rd9, %rd6;
	ld.global.f32 	%f1, [%rd9];
	ld.global.f32 	%f2, [%rd9+4];
	ld.global.f32 	%f3, [%rd9+8];
	ld.global.f32 	%f4, [%rd9+12];
	ld.global.f32 	%f5, [%rd9+16];
	ld.global.f32 	%f6, [%rd9+20];
	ld.global.f32 	%f7, [%rd9+24];
	ld.global.f32 	%f8, [%rd9+28];
	ld.global.f32 	%f9, [%rd9+32];
	add.s32 	%r17, %r1, -1;
	add.s32 	%r3, %r16, -1;
	mul.lo.s32 	%r18, %r17, %r9;
	cvt.s64.s32 	%rd10, %r18;
	or.b32  	%r19, %r3, %r17;
	setp.lt.s32 	%p4, %r19, 0;
	cvt.u64.u32 	%rd2, %r16;
	add.s64 	%rd11, %rd2, %rd10;
	shl.b64 	%rd12, %rd11, 2;
	add.s64 	%rd3, %rd1, %rd12;
	mov.f32 	%f49, 0f00000000;
	@%p4 bra 	$L__BB0_3;
	ld.global.u32 	%r20, [%rd3+-4];
	cvt.rn.f32.s32 	%f29, %r20;
	fma.rn.f32 	%f49, %f1, %f29, 0f00000000;
$L__BB0_3:
	setp.lt.s32 	%p5, %r1, 1;
	@%p5 bra 	$L__BB0_5;
	ld.global.u32 	%r21, [%rd3];
	cvt.rn.f32.s32 	%f30, %r21;
	fma.rn.f32 	%f49, %f2, %f30, %f49;
$L__BB0_5:
	setp.lt.s32 	%p6, %r1, 1;
	add.s32 	%r4, %r16, 1;
	setp.ge.u32 	%p7, %r4, %r9;
	or.pred  	%p8, %p6, %p7;
	@%p8 bra 	$L__BB0_7;
	ld.global.u32 	%r22, [%rd3+4];
	cvt.rn.f32.s32 	%f31, %r22;
	fma.rn.f32 	%f49, %f3, %f31, %f49;
$L__BB0_7:
	mul.lo.s32 	%r5, %r1, %r9;
	cvt.s64.s32 	%rd13, %r5;
	or.b32  	%r23, %r3, %r1;
	setp.lt.s32 	%p9, %r23, 0;
	setp.gt.u32 	%p10, %r16, %r9;
	add.s64 	%rd14, %rd2, %rd13;
	shl.b64 	%rd15, %rd14, 2;
	add.s64 	%rd4, %rd1, %rd15;
	or.pred  	%p11, %p9, %p10;
	@%p11 bra 	$L__BB0_9;
	ld.global.u32 	%r24, [%rd4+-4];
	cvt.rn.f32.s32 	%f32, %r24;
	fma.rn.f32 	%f49, %f4, %f32, %f49;
$L__BB0_9:
	setp.lt.s32 	%p12, %r1, 0;
	@%p12 bra 	$L__BB0_11;
	ld.global.u32 	%r25, [%rd4];
	cvt.rn.f32.s32 	%f33, %r25;
	fma.rn.f32 	%f49, %f5, %f33, %f49;
$L__BB0_11:
	setp.lt.s32 	%p13, %r1, 0;
	setp.ge.u32 	%p14, %r4, %r9;
	or.pred  	%p15, %p13, %p14;
	@%p15 bra 	$L__BB0_13;
	ld.global.u32 	%r26, [%rd4+4];
	cvt.rn.f32.s32 	%f34, %r26;
	fma.rn.f32 	%f49, %f6, %f34, %f49;
$L__BB0_13:
	setp.gt.u32 	%p16, %r16, %r9;
	add.s32 	%r6, %r1, 1;
	setp.ge.s32 	%p17, %r6, %r7;
	add.s32 	%r27, %r5, %r9;
	cvt.s64.s32 	%rd16, %r27;
	or.b32  	%r28, %r3, %r6;
	setp.lt.s32 	%p18, %r28, 0;
	or.pred  	%p19, %p18, %p16;
	add.s64 	%rd17, %rd2, %rd16;
	shl.b64 	%rd18, %rd17, 2;
	add.s64 	%rd5, %rd1, %rd18;
	or.pred  	%p20, %p19, %p17;
	@%p20 bra 	$L__BB0_15;
	ld.global.u32 	%r29, [%rd5+-4];
	cvt.rn.f32.s32 	%f35, %r29;
	fma.rn.f32 	%f49, %f7, %f35, %f49;
$L__BB0_15:
	setp.ge.s32 	%p21, %r6, %r7;
	setp.lt.s32 	%p22, %r1, -1;
	or.pred  	%p23, %p22, %p21;
	@%p23 bra 	$L__BB0_17;
	ld.global.u32 	%r30, [%rd5];
	cvt.rn.f32.s32 	%f36, %r30;
	fma.rn.f32 	%f49, %f8, %f36, %f49;
$L__BB0_17:
	setp.lt.s32 	%p24, %r1, -1;
	setp.ge.s32 	%p25, %r6, %r7;
	setp.ge.u32 	%p26, %r4, %r9;
	or.pred  	%p27, %p24, %p26;
	or.pred  	%p28, %p27, %p25;
	@%p28 bra 	$L__BB0_19;
	ld.global.u32 	%r31, [%rd5+4];
	cvt.rn.f32.s32 	%f37, %r31;
	fma.rn.f32 	%f49, %f9, %f37, %f49;
$L__BB0_19:
	add.f32 	%f38, %f1, 0f00000000;
	add.f32 	%f39, %f38, %f2;
	add.f32 	%f40, %f39, %f3;
	add.f32 	%f41, %f40, %f4;
	add.f32 	%f42, %f41, %f5;
	add.f32 	%f43, %f42, %f6;
	add.f32 	%f44, %f43, %f7;
	add.f32 	%f45, %f44, %f8;
	add.f32 	%f46, %f45, %f9;
	div.rn.f32 	%f47, %f49, %f46;
	cvt.rzi.s32.f32 	%r32, %f47;
	add.s32 	%r33, %r5, %r16;
	cvta.to.global.u64 	%rd19, %rd7;
	mul.wide.s32 	%rd20, %r33, 4;
	add.s64 	%rd21, %rd19, %rd20;
	st.global.u32 	[%rd21], %r32;
$L__BB0_20:
	ret;

}


// ===== COMPILED SASS (sm_100) =====

	.target	sm_100

	.elftype	@"ET_EXEC"


//--------------------- .note.nv.tkinfo           --------------------------
	.section	.note.nv.tkinfo,"",@"SHT_NOTE"
	.sectionflags	@"SHF_NOTE_NV_TKINFO"
	.tkinfo
        /*0018*/ 	.word	0x00000002
        /*0030*/ 	.string	""
        /*0030*/ 	.string	"ptxas"
        /*0030*/ 	.string	"Cuda compilation tools, release 13.0, V13.0.88"
        /*0030*/ 	.string	"Build cuda_13.0.r13.0/compiler.36424714_0"
        /*0030*/ 	.string	"-arch sm_100 -m 64 "



//--------------------- .note.nv.cuinfo           --------------------------
	.section	.note.nv.cuinfo,"",@"SHT_NOTE"
	.sectionflags	@"SHF_NOTE_NV_CUINFO"
        /*0018*/ 	.short	0x0002
        /*001a*/ 	.short	0x0064
        /*001c*/ 	.short	0x0082
	.zero		2


//--------------------- .nv.info                  --------------------------
	.section	.nv.info,"",@"SHT_CUDA_INFO"
	.align	4


	//----- nvinfo : EIATTR_REGCOUNT
	.align		4
        /*0000*/ 	.byte	0x04, 0x2f
        /*0002*/ 	.short	(.L_1 - .L_0)
	.align		4
.L_0:
        /*0004*/ 	.word	index@(_Z11blur_kernelPiPfS_ii)
        /*0008*/ 	.word	0x0000001d


	//----- nvinfo : EIATTR_FRAME_SIZE
	.align		4
.L_1:
        /*000c*/ 	.byte	0x04, 0x11
        /*000e*/ 	.short	(.L_3 - .L_2)
	.align		4
.L_2:
        /*0010*/ 	.word	index@($__internal_0_$__cuda_sm3x_div_rn_noftz_f32_slowpath)
        /*0014*/ 	.word	0x00000000


	//----- nvinfo : EIATTR_FRAME_SIZE
	.align		4
.L_3:
        /*0018*/ 	.byte	0x04, 0x11
        /*001a*/ 	.short	(.L_5 - .L_4)
	.align		4
.L_4:
        /*001c*/ 	.word	index@(_Z11blur_kernelPiPfS_ii)
        /*0020*/ 	.word	0x00000000


	//----- nvinfo : EIATTR_MIN_STACK_SIZE
	.align		4
.L_5:
        /*0024*/ 	.byte	0x04, 0x12
        /*0026*/ 	.short	(.L_7 - .L_6)
	.align		4
.L_6:
        /*0028*/ 	.word	index@(_Z11blur_kernelPiPfS_ii)
        /*002c*/ 	.word	0x00000000
.L_7:


//--------------------- .nv.compat                --------------------------
	.section	.nv.compat,"",@"SHT_CUDA_COMPAT_INFO"
	.align	4
        /*0000*/ 	.byte	0x02, 0x09, 0x00, 0x00, 0x02, 0x02, 0x01, 0x00, 0x02, 0x05, 0x05, 0x00, 0x03, 0x07, 0x01, 0x01
        /*0010*/ 	.byte	0x02, 0x03, 0x00, 0x00, 0x02, 0x06, 0x01, 0x00, 0x04, 0x0b, 0x08, 0x00, 0x01, 0x00, 0x00, 0x00
        /*0020*/ 	.byte	0x00, 0x00, 0x00, 0x00


//--------------------- .nv.info._Z11blur_kernelPiPfS_ii --------------------------
	.section	.nv.info._Z11blur_kernelPiPfS_ii,"",@"SHT_CUDA_INFO"
	.sectionflags	@""
	.align	4


	//----- nvinfo : EIATTR_CUDA_API_VERSION
	.align		4
        /*0000*/ 	.byte	0x04, 0x37
        /*0002*/ 	.short	(.L_9 - .L_8)
.L_8:
        /*0004*/ 	.word	0x00000082


	//----- nvinfo : EIATTR_KPARAM_INFO
	.align		4
.L_9:
        /*0008*/ 	.byte	0x04, 0x17
        /*000a*/ 	.short	(.L_11 - .L_10)
.L_10:
        /*000c*/ 	.word	0x00000000
        /*0010*/ 	.short	0x0004
        /*0012*/ 	.short	0x001c
        /*0014*/ 	.byte	0x00, 0xf0, 0x11, 0x00


	//----- nvinfo : EIATTR_KPARAM_INFO
	.align		4
.L_11:
        /*0018*/ 	.byte	0x04, 0x17
        /*001a*/ 	.short	(.L_13 - .L_12)
.L_12:
        /*001c*/ 	.word	0x00000000
        /*0020*/ 	.short	0x0003
        /*0022*/ 	.short	0x0018
        /*0024*/ 	.byte	0x00, 0xf0, 0x11, 0x00


	//----- nvinfo : EIATTR_KPARAM_INFO
	.align		4
.L_13:
        /*0028*/ 	.byte	0x04, 0x17
        /*002a*/ 	.short	(.L_15 - .L_14)
.L_14:
        /*002c*/ 	.word	0x00000000
        /*0030*/ 	.short	0x0002
        /*0032*/ 	.short	0x0010
        /*0034*/ 	.byte	0x00, 0xf5, 0x21, 0x00


	//----- nvinfo : EIATTR_KPARAM_INFO
	.align		4
.L_15:
        /*0038*/ 	.byte	0x04, 0x17
        /*003a*/ 	.short	(.L_17 - .L_16)
.L_16:
        /*003c*/ 	.word	0x00000000
        /*0040*/ 	.short	0x0001
        /*0042*/ 	.short	0x0008
        /*0044*/ 	.byte	0x00, 0xf5, 0x21, 0x00


	//----- nvinfo : EIATTR_KPARAM_INFO
	.align		4
.L_17:
        /*0048*/ 	.byte	0x04, 0x17
        /*004a*/ 	.short	(.L_19 - .L_18)
.L_18:
        /*004c*/ 	.word	0x00000000
        /*0050*/ 	.short	0x0000
        /*0052*/ 	.short	0x0000
        /*0054*/ 	.byte	0x00, 0xf5, 0x21, 0x00


	//----- nvinfo : EIATTR_SPARSE_MMA_MASK
	.align		4
.L_19:
        /*0058*/ 	.byte	0x03, 0x50
        /*005a*/ 	.short	0x0000


	//----- nvinfo : EIATTR_MAXREG_COUNT
	.align		4
        /*005c*/ 	.byte	0x03, 0x1b
        /*005e*/ 	.short	0x00ff


	//----- nvinfo : EIATTR_MERCURY_ISA_VERSION
	.align		4
        /*0060*/ 	.byte	0x03, 0x5f
        /*0062*/ 	.short	0x0101


	//----- nvinfo : EIATTR_VRC_CTA_INIT_COUNT
	.align		4
        /*0064*/ 	.byte	0x02, 0x4a
	.zero		1
	.zero		1


	//----- nvinfo : EIATTR_EXIT_INSTR_OFFSETS
	.align		4
        /*0068*/ 	.byte	0x04, 0x1c
        /*006a*/ 	.short	(.L_21 - .L_20)


	//   ....[0]....
.L_20:
        /*006c*/ 	.word	0x000000c0


	//   ....[1]....
        /*0070*/ 	.word	0x00000740


	//----- nvinfo : EIATTR_CRS_STACK_SIZE
	.align		4
.L_21:
        /*0074*/ 	.byte	0x04, 0x1e
        /*0076*/ 	.short	(.L_23 - .L_22)
.L_22:
        /*0078*/ 	.word	0x00000000


	//----- nvinfo : EIATTR_CBANK_PARAM_SIZE
	.align		4
.L_23:
        /*007c*/ 	.byte	0x03, 0x19
        /*007e*/ 	.short	0x0020


	//----- nvinfo : EIATTR_PARAM_CBANK
	.align		4
        /*0080*/ 	.byte	0x04, 0x0a
        /*0082*/ 	.short	(.L_25 - .L_24)
	.align		4
.L_24:
        /*0084*/ 	.word	index@(.nv.constant0._Z11blur_kernelPiPfS_ii)
        /*0088*/ 	.short	0x0380
        /*008a*/ 	.short	0x0020


	//----- nvinfo : EIATTR_SW_WAR
	.align		4
.L_25:
        /*008c*/ 	.byte	0x04, 0x36
        /*008e*/ 	.short	(.L_27 - .L_26)
.L_26:
        /*0090*/ 	.word	0x00000008
.L_27:


//--------------------- .nv.callgraph             --------------------------
	.section	.nv.callgraph,"",@"SHT_CUDA_CALLGRAPH"
	.align	4
	.sectionentsize	8
	.align		4
        /*0000*/ 	.word	0x00000000
	.align		4
        /*0004*/ 	.word	0xffffffff
	.align		4
        /*0008*/ 	.word	0x00000000
	.align		4
        /*000c*/ 	.word	0xfffffffe
	.align		4
        /*0010*/ 	.word	0x00000000
	.align		4
        /*0014*/ 	.word	0xfffffffd
	.align		4
        /*0018*/ 	.word	0x00000000
	.align		4
        /*001c*/ 	.word	0xfffffffc


//--------------------- .text._Z11blur_kernelPiPfS_ii --------------------------
	.section	.text._Z11blur_kernelPiPfS_ii,"ax",@progbits
	.align	128
        .global         _Z11blur_kernelPiPfS_ii
        .type           _Z11blur_kernelPiPfS_ii,@function
        .size           _Z11blur_kernelPiPfS_ii,(.L_x_14 - _Z11blur_kernelPiPfS_ii)
        .other          _Z11blur_kernelPiPfS_ii,@"STO_CUDA_ENTRY STV_DEFAULT"
_Z11blur_kernelPiPfS_ii:
.text._Z11blur_kernelPiPfS_ii:
[----:B------:R-:W-:Y:S01]  /*0000*/  LDC R1, c[0x0][0x37c] ;  /* 0x0000df00ff017b82 */ /* 0x000fe20000000800 */
[----:B------:R-:W0:Y:S01]  /*0010*/  S2R R10, SR_TID.Y ;  /* 0x00000000000a7919 */ /* 0x000e220000002200 */
[----:B------:R-:W1:Y:S01]  /*0020*/  LDCU UR4, c[0x0][0x360] ;  /* 0x00006c00ff0477ac */ /* 0x000e620008000800 */
[----:B------:R-:W0:Y:S01]  /*0030*/  S2R R3, SR_CTAID.Y ;  /* 0x0000000000037919 */ /* 0x000e220000002600 */
[----:B------:R-:W0:Y:S01]  /*0040*/  LDCU UR5, c[0x0][0x364] ;  /* 0x00006c80ff0577ac */ /* 0x000e220008000800 */
[----:B------:R-:W1:Y:S01]  /*0050*/  S2R R15, SR_TID.X ;  /* 0x00000000000f7919 */ /* 0x000e620000002100 */
[----:B------:R-:W2:Y:S01]  /*0060*/  LDCU.64 UR6, c[0x0][0x398] ;  /* 0x00007300ff0677ac */ /* 0x000ea20008000a00 */
[----:B------:R-:W1:Y:S01]  /*0070*/  S2R R0, SR_CTAID.X ;  /* 0x0000000000007919 */ /* 0x000e620000002500 */
[----:B0-----:R-:W-:-:S05]  /*0080*/  IMAD R10, R3, UR5, R10 ;  /* 0x00000005030a7c24 */ /* 0x001fca000f8e020a */
[----:B--2---:R-:W-:Y:S01]  /*0090*/  ISETP.GE.AND P0, PT, R10, UR7, PT ;  /* 0x000000070a007c0c */ /* 0x004fe2000bf06270 */
[----:B-1----:R-:W-:-:S05]  /*00a0*/  IMAD R15, R0, UR4, R15 ;  /* 0x00000004000f7c24 */ /* 0x002fca000f8e020f */
[----:B------:R-:W-:-:S13]  /*00b0*/  ISETP.GE.OR P0, PT, R15, UR6, P0 ;  /* 0x000000060f007c0c */ /* 0x000fda0008706670 */
[----:B------:R-:W-:Y:S05]  /*00c0*/  @P0 EXIT ;  /* 0x000000000000094d */ /* 0x000fea0003800000 */
[----:B------:R-:W0:Y:S01]  /*00d0*/  LDCU.64 UR8, c[0x0][0x380] ;  /* 0x00007000ff0877ac */ /* 0x000e220008000a00 */
[C---:B------:R-:W-:Y:S01]  /*00e0*/  VIADD R0, R15.reuse, 0xffffffff ;  /* 0xffffffff0f007836 */ /* 0x040fe20000000000 */
[----:B------:R-:W1:Y:S01]  /*00f0*/  LDC.64 R4, c[0x0][0x388] ;  /* 0x0000e200ff047b82 */ /* 0x000e620000000a00 */
[----:B------:R-:W-:Y:S01]  /*0100*/  VIADD R8, R10, 0xffffffff ;  /* 0xffffffff0a087836 */ /* 0x000fe20000000000 */
[----:B------:R-:W1:Y:S01]  /*0110*/  LDCU.64 UR4, c[0x0][0x358] ;  /* 0x00006b00ff0477ac */ /* 0x000e620008000a00 */
[----:B------:R-:W-:Y:S01]  /*0120*/  IMAD R3, R0, UR7, RZ ;  /* 0x0000000700037c24 */ /* 0x000fe2000f8e02ff */
[----:B------:R-:W-:Y:S02]  /*0130*/  ISETP.GE.AND P1, PT, R15, 0x1, PT ;  /* 0x000000010f00780c */ /* 0x000fe40003f26270 */
[----:B------:R-:W-:Y:S02]  /*0140*/  LOP3.LUT R0, R8, R0, RZ, 0xfc, !PT ;  /* 0x0000000008007212 */ /* 0x000fe400078efcff */
[----:B------:R-:W-:-:S02]  /*0150*/  IADD3 R2, P0, PT, R10, R3, RZ ;  /* 0x000000030a027210 */ /* 0x000fc40007f1e0ff */
[----:B------:R-:W-:Y:S02]  /*0160*/  ISETP.GE.AND P5, PT, R0, RZ, PT ;  /* 0x000000ff0000720c */ /* 0x000fe40003fa6270 */
[----:B------:R-:W-:Y:S02]  /*0170*/  LEA.HI.X.SX32 R3, R3, RZ, 0x1, P0 ;  /* 0x000000ff03037211 */ /* 0x000fe400000f0eff */
[----:B0-----:R-:W-:-:S04]  /*0180*/  LEA R6, P0, R2, UR8, 0x2 ;  /* 0x0000000802067c11 */ /* 0x001fc8000f8010ff */
[----:B------:R-:W-:Y:S01]  /*0190*/  LEA.HI.X R7, R2, UR9, R3, 0x2, P0 ;  /* 0x0000000902077c11 */ /* 0x000fe200080f1403 */
[----:B-1----:R-:W2:Y:S04]  /*01a0*/  LDG.E R0, desc[UR4][R4.64] ;  /* 0x0000000404007981 */ /* 0x002ea8000c1e1900 */
[----:B------:R-:W3:Y:S04]  /*01b0*/  @P5 LDG.E R9, desc[UR4][R6.64+-0x4] ;  /* 0xfffffc0406095981 */ /* 0x000ee8000c1e1900 */
[----:B------:R-:W4:Y:S04]  /*01c0*/  @P1 LDG.E R16, desc[UR4][R6.64] ;  /* 0x0000000406101981 */ /* 0x000f28000c1e1900 */
[----:B------:R-:W5:Y:S01]  /*01d0*/  LDG.E R18, desc[UR4][R4.64+0x4] ;  /* 0x0000040404127981 */ /* 0x000f62000c1e1900 */
[----:B------:R-:W-:-:S02]  /*01e0*/  IMAD R11, R15, UR7, RZ ;  /* 0x000000070f0b7c24 */ /* 0x000fc4000f8e02ff */
[C---:B------:R-:W-:Y:S01]  /*01f0*/  VIADD R3, R10.reuse, 0x1 ;  /* 0x000000010a037836 */ /* 0x040fe20000000000 */
[C---:B------:R-:W-:Y:S01]  /*0200*/  ISETP.GT.U32.AND P2, PT, R10.reuse, UR7, PT ;  /* 0x000000070a007c0c */ /* 0x040fe2000bf44070 */
[----:B------:R-:W-:Y:S01]  /*0210*/  VIADD R19, R11, UR7 ;  /* 0x000000070b137c36 */ /* 0x000fe20008000000 */
[----:B------:R-:W-:Y:S01]  /*0220*/  IADD3 R13, P0, PT, R10, R11, RZ ;  /* 0x0000000b0a0d7210 */ /* 0x000fe20007f1e0ff */
[----:B------:R-:W-:Y:S01]  /*0230*/  VIADD R17, R15, 0x1 ;  /* 0x000000010f117836 */ /* 0x000fe20000000000 */
[----:B------:R-:W-:Y:S01]  /*0240*/  LOP3.LUT R12, R8, R15, RZ, 0xfc, !PT ;  /* 0x0000000f080c7212 */ /* 0x000fe200078efcff */
[----:B------:R-:W5:Y:S01]  /*0250*/  LDG.E R20, desc[UR4][R4.64+0x8] ;  /* 0x0000080404147981 */ /* 0x000f62000c1e1900 */
[----:B------:R-:W-:Y:S02]  /*0260*/  LEA.HI.X.SX32 R14, R11, RZ, 0x1, P0 ;  /* 0x000000ff0b0e7211 */ /* 0x000fe400000f0eff */
[----:B------:R-:W-:Y:S01]  /*0270*/  LEA R2, P3, R13, UR8, 0x2 ;  /* 0x000000080d027c11 */ /* 0x000fe2000f8610ff */
[----:B------:R-:W5:Y:S01]  /*0280*/  LDG.E R24, desc[UR4][R4.64+0x18] ;  /* 0x0000180404187981 */ /* 0x000f62000c1e1900 */
[----:B------:R-:W-:-:S02]  /*0290*/  ISETP.GE.U32.AND P0, PT, R3, UR7, PT ;  /* 0x0000000703007c0c */ /* 0x000fc4000bf06070 */
[----:B------:R-:W-:Y:S01]  /*02a0*/  IADD3 R21, P6, PT, R10, R19, RZ ;  /* 0x000000130a157210 */ /* 0x000fe20007fde0ff */
[----:B------:R-:W5:Y:S01]  /*02b0*/  LDG.E R26, desc[UR4][R4.64+0x20] ;  /* 0x00002004041a7981 */ /* 0x000f62000c1e1900 */
[----:B------:R-:W-:Y:S02]  /*02c0*/  LEA.HI.X R3, R13, UR9, R14, 0x2, P3 ;  /* 0x000000090d037c11 */ /* 0x000fe400098f140e */
[----:B------:R-:W-:Y:S02]  /*02d0*/  ISETP.LT.OR P3, PT, R15, 0x1, P0 ;  /* 0x000000010f00780c */ /* 0x000fe40000761670 */
[----:B------:R-:W-:Y:S02]  /*02e0*/  LEA.HI.X.SX32 R22, R19, RZ, 0x1, P6 ;  /* 0x000000ff13167211 */ /* 0x000fe400030f0eff */
[----:B------:R-:W-:Y:S02]  /*02f0*/  ISETP.LT.OR P4, PT, R12, RZ, P2 ;  /* 0x000000ff0c00720c */ /* 0x000fe40001781670 */
[----:B------:R-:W-:Y:S01]  /*0300*/  LOP3.LUT R14, R8, R17, RZ, 0xfc, !PT ;  /* 0x00000011080e7212 */ /* 0x000fe200078efcff */
[----:B------:R-:W-:Y:S01]  /*0310*/  IMAD.MOV.U32 R13, RZ, RZ, RZ ;  /* 0x000000ffff0d7224 */ /* 0x000fe200078e00ff */
[----:B------:R-:W-:Y:S01]  /*0320*/  LEA R8, P6, R21, UR8, 0x2 ;  /* 0x0000000815087c11 */ /* 0x000fe2000f8c10ff */
[----:B------:R-:W5:Y:S01]  /*0330*/  LDG.E R12, desc[UR4][R4.64+0xc] ;  /* 0x00000c04040c7981 */ /* 0x000f62000c1e1900 */
[----:B------:R-:W-:-:S03]  /*0340*/  ISETP.LT.OR P2, PT, R14, RZ, P2 ;  /* 0x000000ff0e00720c */ /* 0x000fc60001741670 */
[----:B------:R-:W5:Y:S01]  /*0350*/  LDG.E R14, desc[UR4][R4.64+0x10] ;  /* 0x00001004040e7981 */ /* 0x000f62000c1e1900 */
[----:B------:R-:W-:-:S03]  /*0360*/  ISETP.GE.OR P2, PT, R17, UR6, P2 ;  /* 0x0000000611007c0c */ /* 0x000fc60009746670 */
[----:B------:R-:W5:Y:S01]  /*0370*/  @!P3 LDG.E R6, desc[UR4][R6.64+0x4] ;  /* 0x000004040606b981 */ /* 0x000f62000c1e1900 */
[----:B---3--:R-:W-:Y:S02]  /*0380*/  @P5 I2FP.F32.S32 R19, R9 ;  /* 0x0000000900135245 */ /* 0x008fe40000201400 */
[----:B------:R-:W-:-:S03]  /*0390*/  LEA.HI.X R9, R21, UR9, R22, 0x2, P6 ;  /* 0x0000000915097c11 */ /* 0x000fc6000b0f1416 */
[----:B--2---:R-:W-:Y:S01]  /*03a0*/  @P5 FFMA R13, R0, R19, RZ ;  /* 0x00000013000d5223 */ /* 0x004fe200000000ff */
[C---:B------:R-:W-:Y:S01]  /*03b0*/  ISETP.GE.AND P5, PT, R15.reuse, RZ, PT ;  /* 0x000000ff0f00720c */ /* 0x040fe20003fa6270 */
[----:B------:R-:W2:Y:S01]  /*03c0*/  @!P4 LDG.E R19, desc[UR4][R2.64+-0x4] ;  /* 0xfffffc040213c981 */ /* 0x000ea2000c1e1900 */
[----:B----4-:R-:W-:Y:S02]  /*03d0*/  @P1 I2FP.F32.S32 R21, R16 ;  /* 0x0000001000151245 */ /* 0x010fe40000201400 */
[----:B------:R-:W-:Y:S01]  /*03e0*/  ISETP.LT.OR P6, PT, R15, RZ, P0 ;  /* 0x000000ff0f00720c */ /* 0x000fe200007c1670 */
[----:B------:R-:W3:Y:S02]  /*03f0*/  LDG.E R16, desc[UR4][R4.64+0x14] ;  /* 0x0000140404107981 */ /* 0x000ee4000c1e1900 */
[----:B-----5:R-:W-:Y:S01]  /*0400*/  @P1 FFMA R13, R18, R21, R13 ;  /* 0x00000015120d1223 */ /* 0x020fe2000000000d */
[----:B------:R-:W-:Y:S01]  /*0410*/  ISETP.GE.AND P1, PT, R17, UR6, PT ;  /* 0x0000000611007c0c */ /* 0x000fe2000bf26270 */
[----:B------:R-:W4:Y:S01]  /*0420*/  LDG.E R22, desc[UR4][R4.64+0x1c] ;  /* 0x00001c0404167981 */ /* 0x000f22000c1e1900 */
[----:B------:R-:W-:-:S02]  /*0430*/  ISETP.LT.OR P0, PT, R15, -0x1, P0 ;  /* 0xffffffff0f00780c */ /* 0x000fc40000701670 */
[----:B------:R-:W-:Y:S01]  /*0440*/  ISETP.LT.OR P1, PT, R15, -0x1, P1 ;  /* 0xffffffff0f00780c */ /* 0x000fe20000f21670 */
[----:B------:R-:W5:Y:S01]  /*0450*/  @!P2 LDG.E R21, desc[UR4][R8.64+-0x4] ;  /* 0xfffffc040815a981 */ /* 0x000f62000c1e1900 */
[----:B------:R-:W-:-:S03]  /*0460*/  ISETP.GE.OR P0, PT, R17, UR6, P0 ;  /* 0x0000000611007c0c */ /* 0x000fc60008706670 */
[----:B------:R-:W5:Y:S04]  /*0470*/  @P5 LDG.E R15, desc[UR4][R2.64] ;  /* 0x00000004020f5981 */ /* 0x000f68000c1e1900 */
[----:B------:R0:W5:Y:S04]  /*0480*/  @!P6 LDG.E R23, desc[UR4][R2.64+0x4] ;  /* 0x000004040217e981 */ /* 0x000168000c1e1900 */
[----:B------:R-:W5:Y:S04]  /*0490*/  @!P1 LDG.E R7, desc[UR4][R8.64] ;  /* 0x0000000408079981 */ /* 0x000f68000c1e1900 */
[----:B------:R-:W5:Y:S01]  /*04a0*/  @!P0 LDG.E R17, desc[UR4][R8.64+0x4] ;  /* 0x0000040408118981 */ /* 0x000f62000c1e1900 */
[----:B------:R-:W-:-:S04]  /*04b0*/  FADD R25, RZ, R0 ;  /* 0x00000000ff197221 */ /* 0x000fc80000000000 */
[----:B------:R-:W-:-:S04]  /*04c0*/  FADD R25, R18, R25 ;  /* 0x0000001912197221 */ /* 0x000fc80000000000 */
[----:B------:R-:W-:-:S04]  /*04d0*/  FADD R25, R20, R25 ;  /* 0x0000001914197221 */ /* 0x000fc80000000000 */
[----:B------:R-:W-:Y:S01]  /*04e0*/  FADD R25, R12, R25 ;  /* 0x000000190c197221 */ /* 0x000fe20000000000 */
[----:B------:R-:W-:-:S03]  /*04f0*/  @!P3 I2FP.F32.S32 R6, R6 ;  /* 0x000000060006b245 */ /* 0x000fc60000201400 */
[----:B------:R-:W-:Y:S02]  /*0500*/  FADD R25, R14, R25 ;  /* 0x000000190e197221 */ /* 0x000fe40000000000 */
[----:B------:R-:W-:Y:S01]  /*0510*/  @!P3 FFMA R13, R20, R6, R13 ;  /* 0x00000006140db223 */ /* 0x000fe2000000000d */
[----:B------:R-:W-:Y:S01]  /*0520*/  BSSY.RECONVERGENT B0, `(.L_x_0) ;  /* 0x000001c000007945 */ /* 0x000fe20003800200 */
[----:B--2---:R-:W-:Y:S01]  /*0530*/  @!P4 I2FP.F32.S32 R19, R19 ;  /* 0x000000130013c245 */ /* 0x004fe20000201400 */
[----:B---3--:R-:W-:-:S04]  /*0540*/  FADD R25, R16, R25 ;  /* 0x0000001910197221 */ /* 0x008fc80000000000 */
[----:B------:R-:W-:Y:S01]  /*0550*/  FADD R25, R24, R25 ;  /* 0x0000001918197221 */ /* 0x000fe20000000000 */
[----:B------:R-:W-:-:S03]  /*0560*/  @!P4 FFMA R13, R12, R19, R13 ;  /* 0x000000130c0dc223 */ /* 0x000fc6000000000d */
[----:B----4-:R-:W-:Y:S01]  /*0570*/  FADD R25, R22, R25 ;  /* 0x0000001916197221 */ /* 0x010fe20000000000 */
[----:B-----5:R-:W-:-:S03]  /*0580*/  @P5 I2FP.F32.S32 R15, R15 ;  /* 0x0000000f000f5245 */ /* 0x020fc60000201400 */
[----:B0-----:R-:W-:Y:S01]  /*0590*/  FADD R2, R26, R25 ;  /* 0x000000191a027221 */ /* 0x001fe20000000000 */
[----:B------:R-:W-:Y:S01]  /*05a0*/  @!P6 I2FP.F32.S32 R23, R23 ;  /* 0x000000170017e245 */ /* 0x000fe20000201400 */
[----:B------:R-:W-:Y:S01]  /*05b0*/  @P5 FFMA R13, R14, R15, R13 ;  /* 0x0000000f0e0d5223 */ /* 0x000fe2000000000d */
[----:B------:R-:W-:Y:S01]  /*05c0*/  @!P2 I2FP.F32.S32 R21, R21 ;  /* 0x000000150015a245 */ /* 0x000fe20000201400 */
[----:B------:R-:W0:Y:S02]  /*05d0*/  MUFU.RCP R3, R2 ;  /* 0x0000000200037308 */ /* 0x000e240000001000 */
[----:B------:R-:W-:Y:S01]  /*05e0*/  @!P6 FFMA R13, R16, R23, R13 ;  /* 0x00000017100de223 */ /* 0x000fe2000000000d */
[----:B------:R-:W-:-:S03]  /*05f0*/  @!P1 I2FP.F32.S32 R7, R7 ;  /* 0x0000000700079245 */ /* 0x000fc60000201400 */
[----:B------:R-:W-:Y:S01]  /*0600*/  @!P2 FFMA R13, R24, R21, R13 ;  /* 0x00000015180da223 */ /* 0x000fe2000000000d */
[----:B------:R-:W-:-:S03]  /*0610*/  @!P0 I2FP.F32.S32 R17, R17 ;  /* 0x0000001100118245 */ /* 0x000fc60000201400 */
[----:B------:R-:W-:-:S04]  /*0620*/  @!P1 FFMA R13, R22, R7, R13 ;  /* 0x00000007160d9223 */ /* 0x000fc8000000000d */
[----:B------:R-:W-:Y:S01]  /*0630*/  @!P0 FFMA R13, R26, R17, R13 ;  /* 0x000000111a0d8223 */ /* 0x000fe2000000000d */
[----:B0-----:R-:W-:-:S03]  /*0640*/  FFMA R0, -R2, R3, 1 ;  /* 0x3f80000002007423 */ /* 0x001fc60000000103 */
[----:B------:R-:W0:Y:S01]  /*0650*/  FCHK P0, R13, R2 ;  /* 0x000000020d007302 */ /* 0x000e220000000000 */
[----:B------:R-:W-:-:S04]  /*0660*/  FFMA R0, R3, R0, R3 ;  /* 0x0000000003007223 */ /* 0x000fc80000000003 */
[----:B------:R-:W-:-:S04]  /*0670*/  FFMA R3, R0, R13, RZ ;  /* 0x0000000d00037223 */ /* 0x000fc800000000ff */
[----:B------:R-:W-:-:S04]  /*0680*/  FFMA R4, -R2, R3, R13 ;  /* 0x0000000302047223 */ /* 0x000fc8000000010d */
[----:B------:R-:W-:Y:S01]  /*0690*/  FFMA R0, R0, R4, R3 ;  /* 0x0000000400007223 */ /* 0x000fe20000000003 */
[----:B0-----:R-:W-:Y:S06]  /*06a0*/  @!P0 BRA `(.L_x_1) ;  /* 0x00000000000c8947 */ /* 0x001fec0003800000 */
[----:B------:R-:W-:Y:S01]  /*06b0*/  IMAD.MOV.U32 R3, RZ, RZ, R13 ;  /* 0x000000ffff037224 */ /* 0x000fe200078e000d */
[----:B------:R-:W-:-:S07]  /*06c0*/  MOV R4, 0x6e0 ;  /* 0x000006e000047802 */ /* 0x000fce0000000f00 */
[----:B------:R-:W-:Y:S05]  /*06d0*/  CALL.REL.NOINC `($__internal_0_$__cuda_sm3x_div_rn_noftz_f32_slowpath) ;  /* 0x00000000001c7944 */ /* 0x000fea0003c00000 */
.L_x_1:
[----:B------:R-:W-:Y:S05]  /*06e0*/  BSYNC.RECONVERGENT B0 ;  /* 0x0000000000007941 */ /* 0x000fea0003800200 */
.L_x_0:
[----:B------:R-:W0:Y:S01]  /*06f0*/  LDC.64 R2, c[0x0][0x390] ;  /* 0x0000e400ff027b82 */ /* 0x000e220000000a00 */
[----:B------:R-:W1:Y:S01]  /*0700*/  F2I.TRUNC.NTZ R5, R0 ;  /* 0x0000000000057305 */ /* 0x000e62000020f100 */
[----:B------:R-:W-:-:S04]  /*0710*/  IMAD.IADD R11, R10, 0x1, R11 ;  /* 0x000000010a0b7824 */ /* 0x000fc800078e020b */
[----:B0-----:R-:W-:-:S05]  /*0720*/  IMAD.WIDE R2, R11, 0x4, R2 ;  /* 0x000000040b027825 */ /* 0x001fca00078e0202 */
[----:B-1----:R-:W-:Y:S01]  /*0730*/  STG.E desc[UR4][R2.64], R5 ;  /* 0x0000000502007986 */ /* 0x002fe2000c101904 */
[----:B------:R-:W-:Y:S05]  /*0740*/  EXIT ;  /* 0x000000000000794d */ /* 0x000fea0003800000 */
        .weak           $__internal_0_$__cuda_sm3x_div_rn_noftz_f32_slowpath
        .type           $__internal_0_$__cuda_sm3x_div_rn_noftz_f32_slowpath,@function
        .size           $__internal_0_$__cuda_sm3x_div_rn_noftz_f32_slowpath,(.L_x_14 - $__internal_0_$__cuda_sm3x_div_rn_noftz_f32_slowpath)
$__internal_0_$__cuda_sm3x_div_rn_noftz_f32_slowpath:
[----:B------:R-:W-:Y:S01]  /*0750*/  SHF.R.U32.HI R5, RZ, 0x17, R2 ;  /* 0x00000017ff057819 */ /* 0x000fe20000011602 */
[----:B------:R-:W-:Y:S01]  /*0760*/  BSSY.RECONVERGENT B1, `(.L_x_2) ;  /* 0x0000063000017945 */ /* 0x000fe20003800200 */
[----:B------:R-:W-:Y:S02]  /*0770*/  SHF.R.U32.HI R0, RZ, 0x17, R3 ;  /* 0x00000017ff007819 */ /* 0x000fe40000011603 */
[----:B------:R-:W-:Y:S02]  /*0780*/  LOP3.LUT R5, R5, 0xff, RZ, 0xc0, !PT ;  /* 0x000000ff05057812 */ /* 0x000fe400078ec0ff */
[----:B------:R-:W-:-:S03]  /*0790*/  LOP3.LUT R12, R0, 0xff, RZ, 0xc0, !PT ;  /* 0x000000ff000c7812 */ /* 0x000fc600078ec0ff */
[----:B------:R-:W-:Y:S02]  /*07a0*/  VIADD R7, R5, 0xffffffff ;  /* 0xffffffff05077836 */ /* 0x000fe40000000000 */
[----:B------:R-:W-:-:S03]  /*07b0*/  VIADD R8, R12, 0xffffffff ;  /* 0xffffffff0c087836 */ /* 0x000fc60000000000 */
[----:B------:R-:W-:-:S04]  /*07c0*/  ISETP.GT.U32.AND P0, PT, R7, 0xfd, PT ;  /* 0x000000fd0700780c */ /* 0x000fc80003f04070 */
[----:B------:R-:W-:-:S13]  /*07d0*/  ISETP.GT.U32.OR P0, PT, R8, 0xfd, P0 ;  /* 0x000000fd0800780c */ /* 0x000fda0000704470 */
[----:B------:R-:W-:Y:S01]  /*07e0*/  @!P0 IMAD.MOV.U32 R6, RZ, RZ, RZ ;  /* 0x000000ffff068224 */ /* 0x000fe200078e00ff */
[----:B------:R-:W-:Y:S06]  /*07f0*/  @!P0 BRA `(.L_x_3) ;  /* 0x0000000000608947 */ /* 0x000fec0003800000 */
[----:B------:R-:W-:Y:S01]  /*0800*/  FSETP.GTU.FTZ.AND P0, PT, |R3|, +INF , PT ;  /* 0x7f8000000300780b */ /* 0x000fe20003f1c200 */
[----:B------:R-:W-:Y:S01]  /*0810*/  IMAD.MOV.U32 R0, RZ, RZ, R2 ;  /* 0x000000ffff007224 */ /* 0x000fe200078e0002 */
[----:B------:R-:W-:-:S04]  /*0820*/  FSETP.GTU.FTZ.AND P1, PT, |R2|, +INF , PT ;  /* 0x7f8000000200780b */ /* 0x000fc80003f3c200 */
[----:B------:R-:W-:-:S13]  /*0830*/  PLOP3.LUT P0, PT, P0, P1, PT, 0xf8, 0x8f ;  /* 0x00000000008f781c */ /* 0x000fda0000703f70 */
[----:B------:R-:W-:Y:S05]  /*0840*/  @P0 BRA `(.L_x_4) ;  /* 0x00000004004c0947 */ /* 0x000fea0003800000 */
[----:B------:R-:W-:-:S13]  /*0850*/  LOP3.LUT P0, RZ, R2, 0x7fffffff, R3, 0xc8, !PT ;  /* 0x7fffffff02ff7812 */ /* 0x000fda000780c803 */
[----:B------:R-:W-:Y:S05]  /*0860*/  @!P0 BRA `(.L_x_5) ;  /* 0x00000004003c8947 */ /* 0x000fea0003800000 */
[C---:B------:R-:W-:Y:S02]  /*0870*/  FSETP.NEU.FTZ.AND P1, PT, |R3|.reuse, +INF , PT ;  /* 0x7f8000000300780b */ /* 0x040fe40003f3d200 */
[----:B------:R-:W-:Y:S02]  /*0880*/  FSETP.NEU.FTZ.AND P0, PT, |R0|, +INF , PT ;  /* 0x7f8000000000780b */ /* 0x000fe40003f1d200 */
[----:B------:R-:W-:-:S11]  /*0890*/  FSETP.NEU.FTZ.AND P2, PT, |R3|, +INF , PT ;  /* 0x7f8000000300780b */ /* 0x000fd60003f5d200 */
[----:B------:R-:W-:Y:S05]  /*08a0*/  @!P0 BRA !P1, `(.L_x_5) ;  /* 0x00000004002c8947 */ /* 0x000fea0004800000 */
[----:B------:R-:W-:-:S04]  /*08b0*/  LOP3.LUT P1, RZ, R3, 0x7fffffff, RZ, 0xc0, !PT ;  /* 0x7fffffff03ff7812 */ /* 0x000fc8000782c0ff */
[----:B------:R-:W-:-:S13]  /*08c0*/  PLOP3.LUT P0, PT, P0, P1, PT, 0x2f, 0xf2 ;  /* 0x0000000000f2781c */ /* 0x000fda0000702577 */
[----:B------:R-:W-:Y:S05]  /*08d0*/  @P0 BRA `(.L_x_6) ;  /* 0x0000000400180947 */ /* 0x000fea0003800000 */
[----:B------:R-:W-:-:S04]  /*08e0*/  LOP3.LUT P0, RZ, R2, 0x7fffffff, RZ, 0xc0, !PT ;  /* 0x7fffffff02ff7812 */ /* 0x000fc8000780c0ff */
[----:B------:R-:W-:-:S13]  /*08f0*/  PLOP3.LUT P0, PT, P2, P0, PT, 0x2f, 0xf2 ;  /* 0x0000000000f2781c */ /* 0x000fda0001700577 */
[----:B------:R-:W-:Y:S05]  /*0900*/  @P0 BRA `(.L_x_7) ;  /* 0x0000000400000947 */ /* 0x000fea0003800000 */
[----:B------:R-:W-:Y:S02]  /*0910*/  ISETP.GE.AND P0, PT, R8, RZ, PT ;  /* 0x000000ff0800720c */ /* 0x000fe40003f06270 */
[----:B------:R-:W-:-:S11]  /*0920*/  ISETP.GE.AND P1, PT, R7, RZ, PT ;  /* 0x000000ff0700720c */ /* 0x000fd60003f26270 */
[----:B------:R-:W-:Y:S02]  /*0930*/  @P0 IMAD.MOV.U32 R6, RZ, RZ, RZ ;  /* 0x000000ffff060224 */ /* 0x000fe400078e00ff */
[----:B------:R-:W-:Y:S01]  /*0940*/  @!P0 FFMA R3, R3, 1.84467440737095516160e+19, RZ ;  /* 0x5f80000003038823 */ /* 0x000fe200000000ff */
[----:B------:R-:W-:Y:S02]  /*0950*/  @!P0 IMAD.MOV.U32 R6, RZ, RZ, -0x40 ;  /* 0xffffffc0ff068424 */ /* 0x000fe400078e00ff */
[----:B------:R-:W-:Y:S02]  /*0960*/  @!P1 FFMA R2, R0, 1.84467440737095516160e+19, RZ ;  /* 0x5f80000000029823 */ /* 0x000fe400000000ff */
[----:B------:R-:W-:-:S07]  /*0970*/  @!P1 VIADD R6, R6, 0x40 ;  /* 0x0000004006069836 */ /* 0x000fce0000000000 */
.L_x_3:
[----:B------:R-:W-:Y:S01]  /*0980*/  LEA R7, R5, 0xc0800000, 0x17 ;  /* 0xc080000005077811 */ /* 0x000fe200078eb8ff */
[----:B------:R-:W-:Y:S04]  /*0990*/  BSSY.RECONVERGENT B2, `(.L_x_8) ;  /* 0x0000036000027945 */ /* 0x000fe80003800200 */
[----:B------:R-:W-:Y:S02]  /*09a0*/  IMAD.IADD R7, R2, 0x1, -R7 ;  /* 0x0000000102077824 */ /* 0x000fe400078e0a07 */
[----:B------:R-:W-:Y:S02]  /*09b0*/  VIADD R2, R12, 0xffffff81 ;  /* 0xffffff810c027836 */ /* 0x000fe40000000000 */
[----:B------:R-:W0:Y:S01]  /*09c0*/  MUFU.RCP R8, R7 ;  /* 0x0000000700087308 */ /* 0x000e220000001000 */
[----:B------:R-:W-:Y:S01]  /*09d0*/  FADD.FTZ R9, -R7, -RZ ;  /* 0x800000ff07097221 */ /* 0x000fe20000010100 */
[C---:B------:R-:W-:Y:S01]  /*09e0*/  IMAD R0, R2.reuse, -0x800000, R3 ;  /* 0xff80000002007824 */ /* 0x040fe200078e0203 */
[----:B------:R-:W-:-:S05]  /*09f0*/  IADD3 R5, PT, PT, R2, 0x7f, -R5 ;  /* 0x0000007f02057810 */ /* 0x000fca0007ffe805 */
[----:B------:R-:W-:Y:S02]  /*0a00*/  IMAD.IADD R5, R5, 0x1, R6 ;  /* 0x0000000105057824 */ /* 0x000fe400078e0206 */
[----:B0-----:R-:W-:-:S04]  /*0a10*/  FFMA R13, R8, R9, 1 ;  /* 0x3f800000080d7423 */ /* 0x001fc80000000009 */
[----:B------:R-:W-:-:S04]  /*0a20*/  FFMA R12, R8, R13, R8 ;  /* 0x0000000d080c7223 */ /* 0x000fc80000000008 */
[----:B------:R-:W-:-:S04]  /*0a30*/  FFMA R3, R0, R12, RZ ;  /* 0x0000000c00037223 */ /* 0x000fc800000000ff */
[----:B------:R-:W-:-:S04]  /*0a40*/  FFMA R8, R9, R3, R0 ;  /* 0x0000000309087223 */ /* 0x000fc80000000000 */
[----:B------:R-:W-:-:S04]  /*0a50*/  FFMA R3, R12, R8, R3 ;  /* 0x000000080c037223 */ /* 0x000fc80000000003 */
[----:B------:R-:W-:-:S04]  /*0a60*/  FFMA R8, R9, R3, R0 ;  /* 0x0000000309087223 */ /* 0x000fc80000000000 */
[----:B------:R-:W-:-:S05]  /*0a70*/  FFMA R0, R12, R8, R3 ;  /* 0x000000080c007223 */ /* 0x000fca0000000003 */
[----:B------:R-:W-:-:S04]  /*0a80*/  SHF.R.U32.HI R2, RZ, 0x17, R0 ;  /* 0x00000017ff027819 */ /* 0x000fc80000011600 */
[----:B------:R-:W-:-:S05]  /*0a90*/  LOP3.LUT R2, R2, 0xff, RZ, 0xc0, !PT ;  /* 0x000000ff02027812 */ /* 0x000fca00078ec0ff */
[----:B------:R-:W-:-:S04]  /*0aa0*/  IMAD.IADD R7, R2, 0x1, R5 ;  /* 0x0000000102077824 */ /* 0x000fc800078e0205 */
[----:B------:R-:W-:-:S05]  /*0ab0*/  VIADD R2, R7, 0xffffffff ;  /* 0xffffffff07027836 */ /* 0x000fca0000000000 */
[----:B------:R-:W-:-:S13]  /*0ac0*/  ISETP.GE.U32.AND P0, PT, R2, 0xfe, PT ;  /* 0x000000fe0200780c */ /* 0x000fda0003f06070 */
[----:B------:R-:W-:Y:S05]  /*0ad0*/  @!P0 BRA `(.L_x_9) ;  /* 0x0000000000808947 */ /* 0x000fea0003800000 */
[----:B------:R-:W-:-:S13]  /*0ae0*/  ISETP.GT.AND P0, PT, R7, 0xfe, PT ;  /* 0x000000fe0700780c */ /* 0x000fda0003f04270 */
[----:B------:R-:W-:Y:S05]  /*0af0*/  @P0 BRA `(.L_x_10) ;  /* 0x00000000006c0947 */ /* 0x000fea0003800000 */
[----:B------:R-:W-:-:S13]  /*0b00*/  ISETP.GE.AND P0, PT, R7, 0x1, PT ;  /* 0x000000010700780c */ /* 0x000fda0003f06270 */
[----:B------:R-:W-:Y:S05]  /*0b10*/  @P0 BRA `(.L_x_11) ;  /* 0x0000000000740947 */ /* 0x000fea0003800000 */
[----:B------:R-:W-:Y:S02]  /*0b20*/  ISETP.GE.AND P0, PT, R7, -0x18, PT ;  /* 0xffffffe80700780c */ /* 0x000fe40003f06270 */
[----:B------:R-:W-:-:S11]  /*0b30*/  LOP3.LUT R0, R0, 0x80000000, RZ, 0xc0, !PT ;  /* 0x8000000000007812 */ /* 0x000fd600078ec0ff */
[----:B------:R-:W-:Y:S05]  /*0b40*/  @!P0 BRA `(.L_x_11) ;  /* 0x0000000000688947 */ /* 0x000fea0003800000 */
[-C--:B------:R-:W-:Y:S01]  /*0b50*/  FFMA.RZ R2, R12, R8.reuse, R3 ;  /* 0x000000080c027223 */ /* 0x080fe2000000c003 */
[C---:B------:R-:W-:Y:S01]  /*0b60*/  VIADD R6, R7.reuse, 0x20 ;  /* 0x0000002007067836 */ /* 0x040fe20000000000 */
[C---:B------:R-:W-:Y:S02]  /*0b70*/  ISETP.NE.AND P2, PT, R7.reuse, RZ, PT ;  /* 0x000000ff0700720c */ /* 0x040fe40003f45270 */
[----:B------:R-:W-:Y:S01]  /*0b80*/  ISETP.NE.AND P1, PT, R7, RZ, PT ;  /* 0x000000ff0700720c */ /* 0x000fe20003f25270 */
[----:B------:R-:W-:Y:S01]  /*0b90*/  IMAD.MOV R7, RZ, RZ, -R7 ;  /* 0x000000ffff077224 */ /* 0x000fe200078e0a07 */
[----:B------:R-:W-:Y:S01]  /*0ba0*/  LOP3.LUT R5, R2, 0x7fffff, RZ, 0xc0, !PT ;  /* 0x007fffff02057812 */ /* 0x000fe200078ec0ff */
[CCC-:B------:R-:W-:Y:S01]  /*0bb0*/  FFMA.RP R2, R12.reuse, R8.reuse, R3.reuse ;  /* 0x000000080c027223 */ /* 0x1c0fe20000008003 */
[----:B------:R-:W-:Y:S02]  /*0bc0*/  FFMA.RM R3, R12, R8, R3 ;  /* 0x000000080c037223 */ /* 0x000fe40000004003 */
[----:B------:R-:W-:-:S03]  /*0bd0*/  LOP3.LUT R5, R5, 0x800000, RZ, 0xfc, !PT ;  /* 0x0080000005057812 */ /* 0x000fc600078efcff */
[----:B------:R-:W-:Y:S02]  /*0be0*/  FSETP.NEU.FTZ.AND P0, PT, R2, R3, PT ;  /* 0x000000030200720b */ /* 0x000fe40003f1d000 */
[----:B------:R-:W-:Y:S02]  /*0bf0*/  SHF.L.U32 R6, R5, R6, RZ ;  /* 0x0000000605067219 */ /* 0x000fe400000006ff */
[----:B------:R-:W-:Y:S02]  /*0c00*/  SEL R2, R7, RZ, P2 ;  /* 0x000000ff07027207 */ /* 0x000fe40001000000 */
[----:B------:R-:W-:Y:S02]  /*0c10*/  ISETP.NE.AND P1, PT, R6, RZ, P1 ;  /* 0x000000ff0600720c */ /* 0x000fe40000f25270 */
[----:B------:R-:W-:Y:S02]  /*0c20*/  SHF.R.U32.HI R2, RZ, R2, R5 ;  /* 0x00000002ff027219 */ /* 0x000fe40000011605 */
[----:B------:R-:W-:-:S02]  /*0c30*/  PLOP3.LUT P0, PT, P0, P1, PT, 0xf8, 0x8f ;  /* 0x00000000008f781c */ /* 0x000fc40000703f70 */
[----:B------:R-:W-:Y:S02]  /*0c40*/  SHF.R.U32.HI R6, RZ, 0x1, R2 ;  /* 0x00000001ff067819 */ /* 0x000fe40000011602 */
[----:B------:R-:W-:-:S04]  /*0c50*/  SEL R3, RZ, 0x1, !P0 ;  /* 0x00000001ff037807 */ /* 0x000fc80004000000 */
[----:B------:R-:W-:-:S04]  /*0c60*/  LOP3.LUT R3, R3, 0x1, R6, 0xf8, !PT ;  /* 0x0000000103037812 */ /* 0x000fc800078ef806 */
[----:B------:R-:W-:-:S05]  /*0c70*/  LOP3.LUT R3, R3, R2, RZ, 0xc0, !PT ;  /* 0x0000000203037212 */ /* 0x000fca00078ec0ff */
[----:B------:R-:W-:-:S05]  /*0c80*/  IMAD.IADD R3, R6, 0x1, R3 ;  /* 0x0000000106037824 */ /* 0x000fca00078e0203 */
[----:B------:R-:W-:Y:S01]  /*0c90*/  LOP3.LUT R0, R3, R0, RZ, 0xfc, !PT ;  /* 0x0000000003007212 */ /* 0x000fe200078efcff */
[----:B------:R-:W-:Y:S06]  /*0ca0*/  BRA `(.L_x_11) ;  /* 0x0000000000107947 */ /* 0x000fec0003800000 */
.L_x_10:
[----:B------:R-:W-:-:S04]  /*0cb0*/  LOP3.LUT R0, R0, 0x80000000, RZ, 0xc0, !PT ;  /* 0x8000000000007812 */ /* 0x000fc800078ec0ff */
[----:B------:R-:W-:Y:S01]  /*0cc0*/  LOP3.LUT R0, R0, 0x7f800000, RZ, 0xfc, !PT ;  /* 0x7f80000000007812 */ /* 0x000fe200078efcff */
[----:B------:R-:W-:Y:S06]  /*0cd0*/  BRA `(.L_x_11) ;  /* 0x0000000000047947 */ /* 0x000fec0003800000 */
.L_x_9:
[----:B------:R-:W-:-:S07]  /*0ce0*/  IMAD R0, R5, 0x800000, R0 ;  /* 0x0080000005007824 */ /* 0x000fce00078e0200 */
.L_x_11:
[----:B------:R-:W-:Y:S05]  /*0cf0*/  BSYNC.RECONVERGENT B2 ;  /* 0x0000000000027941 */ /* 0x000fea0003800200 */
.L_x_8:
[----:B------:R-:W-:Y:S05]  /*0d00*/  BRA `(.L_x_12) ;  /* 0x0000000000207947 */ /* 0x000fea0003800000 */
.L_x_7:
[----:B------:R-:W-:-:S04]  /*0d10*/  LOP3.LUT R0, R2, 0x80000000, R3, 0x48, !PT ;  /* 0x8000000002007812 */ /* 0x000fc800078e4803 */
[----:B------:R-:W-:Y:S01]  /*0d20*/  LOP3.LUT R0, R0, 0x7f800000, RZ, 0xfc, !PT ;  /* 0x7f80000000007812 */ /* 0x000fe200078efcff */
[----:B------:R-:W-:Y:S06]  /*0d30*/  BRA `(.L_x_12) ;  /* 0x0000000000147947 */ /* 0x000fec0003800000 */
.L_x_6:
[----:B------:R-:W-:Y:S01]  /*0d40*/  LOP3.LUT R0, R2, 0x80000000, R3, 0x48, !PT ;  /* 0x8000000002007812 */ /* 0x000fe200078e4803 */
[----:B------:R-:W-:Y:S06]  /*0d50*/  BRA `(.L_x_12) ;  /* 0x00000000000c7947 */ /* 0x000fec0003800000 */
.L_x_5:
[----:B------:R-:W0:Y:S01]  /*0d60*/  MUFU.RSQ R0, -QNAN ;  /* 0xffc0000000007908 */ /* 0x000e220000001400 */
[----:B------:R-:W-:Y:S05]  /*0d70*/  BRA `(.L_x_12) ;  /* 0x0000000000047947 */ /* 0x000fea0003800000 */
.L_x_4:
[----:B------:R-:W-:-:S07]  /*0d80*/  FADD.FTZ R0, R3, R0 ;  /* 0x0000000003007221 */ /* 0x000fce0000010000 */
.L_x_12:
[----:B------:R-:W-:Y:S05]  /*0d90*/  BSYNC.RECONVERGENT B1 ;  /* 0x0000000000017941 */ /* 0x000fea0003800200 */
.L_x_2:
[----:B------:R-:W-:-:S04]  /*0da0*/  IMAD.MOV.U32 R5, RZ, RZ, 0x0 ;  /* 0x00000000ff057424 */ /* 0x000fc800078e00ff */
[----:B0-----:R-:W-:Y:S05]  /*0db0*/  RET.REL.NODEC R4 `(_Z11blur_kernelPiPfS_ii) ;  /* 0xfffffff004907950 */ /* 0x001fea0003c3ffff */
.L_x_13:
[----:B------:R-:W-:-:S00]  /*0dc0*/  BRA `(.L_x_13) ;  /* 0xfffffffc00fc7947 */ /* 0x000fc0000383ffff */
[----:B------:R-:W-:-:S00]  /*0dd0*/  NOP ;  /* 0x0000000000007918 */ /* 0x000fc00000000000 */
        /* <DEDUP_REMOVED lines=10> */
.L_x_14:


//--------------------- .nv.shared.reserved.0     --------------------------
	.section	.nv.shared.reserved.0,"aw",@nobits
	.weak		__nv_reservedSMEM_offset_0_alias
	.size		__nv_reservedSMEM_offset_0_alias, 0, 64
	.other		__nv_reservedSMEM_offset_0_alias,@"STO_CUDA_RESERVED_SHARED STV_DEFAULT"
__nv_reservedSMEM_offset_0_alias:
	.zero		0
	.zero		64


//--------------------- .nv.constant0._Z11blur_kernelPiPfS_ii --------------------------
	.section	.nv.constant0._Z11blur_kernelPiPfS_ii,"a",@progbits
	.sectionflags	@""
	.align	4
.nv.constant0._Z11blur_kernelPiPfS_ii:
	.zero		928


//--------------------- SYMBOLS --------------------------

	.type		.nv.reservedSmem.offset0,@object
	.size		.nv.reservedSmem.offset0,0x4
